//
// Generated by NVIDIA NVVM Compiler
//
// Compiler Build ID: CL-36424714
// Cuda compilation tools, release 13.0, V13.0.88
// Based on NVVM 20.0.0
//

.version 9.0
.target sm_100
.address_size 64

	// .globl	_Z9kmpKernelPiS_PKcS1_ii
.extern .func  (.param .b32 func_retval0) vprintf
(
	.param .b64 vprintf_param_0,
	.param .b64 vprintf_param_1
)
;
.extern .func free
(
	.param .b64 free_param_0
)
;
.global .align 1 .b8 $str[28] = {70, 111, 117, 110, 100, 32, 112, 97, 116, 116, 101, 114, 110, 32, 97, 116, 32, 105, 110, 100, 101, 120, 32, 37, 100, 32, 10};

.visible .entry _Z9kmpKernelPiS_PKcS1_ii(
	.param .u64 .ptr .align 1 _Z9kmpKernelPiS_PKcS1_ii_param_0,
	.param .u64 .ptr .align 1 _Z9kmpKernelPiS_PKcS1_ii_param_1,
	.param .u64 .ptr .align 1 _Z9kmpKernelPiS_PKcS1_ii_param_2,
	.param .u64 .ptr .align 1 _Z9kmpKernelPiS_PKcS1_ii_param_3,
	.param .u32 _Z9kmpKernelPiS_PKcS1_ii_param_4,
	.param .u32 _Z9kmpKernelPiS_PKcS1_ii_param_5
)
{
	.local .align 8 .b8 	__local_depot0[8];
	.reg .b64 	%SP;
	.reg .b64 	%SPL;
	.reg .pred 	%p<14>;
	.reg .b16 	%rs<7>;
	.reg .b32 	%r<48>;
	.reg .b64 	%rd<39>;

	mov.u64 	%SPL, __local_depot0;
	cvta.local.u64 	%SP, %SPL;
	ld.param.u64 	%rd10, [_Z9kmpKernelPiS_PKcS1_ii_param_0];
	ld.param.u64 	%rd11, [_Z9kmpKernelPiS_PKcS1_ii_param_1];
	ld.param.u64 	%rd12, [_Z9kmpKernelPiS_PKcS1_ii_param_2];
	ld.param.u64 	%rd13, [_Z9kmpKernelPiS_PKcS1_ii_param_3];
	ld.param.u32 	%r24, [_Z9kmpKernelPiS_PKcS1_ii_param_4];
	ld.param.u32 	%r23, [_Z9kmpKernelPiS_PKcS1_ii_param_5];
	cvta.to.global.u64 	%rd1, %rd13;
	cvta.to.global.u64 	%rd2, %rd11;
	mov.u32 	%r25, %ctaid.x;
	shl.b32 	%r1, %r25, 2;
	setp.ge.s32 	%p1, %r1, %r24;
	@%p1 bra 	$L__BB0_20;
	mov.b32 	%r26, 0;
	st.global.u32 	[%rd2], %r26;
	setp.lt.s32 	%p2, %r23, 2;
	@%p2 bra 	$L__BB0_9;
	mov.b32 	%r40, 0;
	mov.b32 	%r41, 1;
$L__BB0_3:
	cvt.s64.s32 	%rd14, %r41;
	add.s64 	%rd15, %rd1, %rd14;
	ld.global.u8 	%rs3, [%rd15];
	cvt.s64.s32 	%rd16, %r40;
	add.s64 	%rd17, %rd1, %rd16;
	ld.global.u8 	%rs4, [%rd17];
	setp.ne.s16 	%p3, %rs3, %rs4;
	@%p3 bra 	$L__BB0_5;
	add.s32 	%r40, %r40, 1;
	mul.wide.s32 	%rd22, %r41, 4;
	add.s64 	%rd23, %rd2, %rd22;
	st.global.u32 	[%rd23], %r40;
	add.s32 	%r41, %r41, 1;
	bra.uni 	$L__BB0_8;
$L__BB0_5:
	setp.eq.s32 	%p4, %r40, 0;
	@%p4 bra 	$L__BB0_7;
	mul.wide.s32 	%rd18, %r40, 4;
	add.s64 	%rd19, %rd2, %rd18;
	ld.global.u32 	%r40, [%rd19+-4];
	bra.uni 	$L__BB0_8;
$L__BB0_7:
	mul.wide.s32 	%rd20, %r41, 4;
	add.s64 	%rd21, %rd2, %rd20;
	mov.b32 	%r40, 0;
	st.global.u32 	[%rd21], %r40;
	add.s32 	%r41, %r41, 1;
$L__BB0_8:
	setp.lt.s32 	%p5, %r41, %r23;
	@%p5 bra 	$L__BB0_3;
$L__BB0_9:
	add.s32 	%r10, %r23, 3;
	setp.lt.s32 	%p6, %r23, -2;
	@%p6 bra 	$L__BB0_19;
	mul.wide.s32 	%rd24, %r23, 4;
	add.s64 	%rd3, %rd2, %rd24;
	add.u64 	%rd25, %SP, 0;
	add.u64 	%rd4, %SPL, 0;
	cvta.to.global.u64 	%rd5, %rd12;
	cvta.to.global.u64 	%rd6, %rd10;
	cvt.u64.u32 	%rd7, %r1;
	mov.b32 	%r47, 0;
	mov.u32 	%r46, %r47;
	mov.u32 	%r45, %r47;
$L__BB0_11:
	cvt.s64.s32 	%rd26, %r45;
	add.s64 	%rd8, %rd1, %rd26;
	ld.global.u8 	%rs1, [%rd8];
	cvt.s64.s32 	%rd27, %r47;
	add.s64 	%rd28, %rd7, %rd27;
	add.s64 	%rd9, %rd5, %rd28;
	ld.global.u8 	%rs2, [%rd9];
	setp.eq.s16 	%p7, %rs1, %rs2;
	selp.u32 	%r31, 1, 0, %p7;
	add.s32 	%r45, %r45, %r31;
	add.s32 	%r47, %r47, %r31;
	setp.ne.s32 	%p8, %r45, %r23;
	@%p8 bra 	$L__BB0_13;
	sub.s32 	%r33, %r47, %r23;
	add.s32 	%r34, %r33, %r1;
	st.local.u32 	[%rd4], %r34;
	mov.u64 	%rd34, $str;
	cvta.global.u64 	%rd35, %rd34;
	{ // callseq 0, 0
	.param .b64 param0;
	st.param.b64 	[param0], %rd35;
	.param .b64 param1;
	st.param.b64 	[param1], %rd25;
	.param .b32 retval0;
	call.uni (retval0), 
	vprintf, 
	(
	param0, 
	param1
	);
	ld.param.b32 	%r35, [retval0];
	} // callseq 0
	add.s32 	%r37, %r1, %r46;
	mul.wide.s32 	%rd37, %r37, 4;
	add.s64 	%rd38, %rd6, %rd37;
	st.global.u32 	[%rd38], %r33;
	add.s32 	%r46, %r46, 1;
	ld.global.u32 	%r45, [%rd3+-4];
	bra.uni 	$L__BB0_18;
$L__BB0_13:
	setp.ge.s32 	%p9, %r47, %r10;
	@%p9 bra 	$L__BB0_18;
	selp.u64 	%rd29, 1, 0, %p7;
	add.s64 	%rd30, %rd8, %rd29;
	ld.global.u8 	%rs5, [%rd30];
	add.s64 	%rd31, %rd9, %rd29;
	ld.global.u8 	%rs6, [%rd31];
	setp.eq.s16 	%p11, %rs5, %rs6;
	@%p11 bra 	$L__BB0_18;
	setp.eq.s32 	%p12, %r45, 0;
	@%p12 bra 	$L__BB0_17;
	mul.wide.s32 	%rd32, %r45, 4;
	add.s64 	%rd33, %rd2, %rd32;
	ld.global.u32 	%r45, [%rd33+-4];
	bra.uni 	$L__BB0_18;
$L__BB0_17:
	add.s32 	%r47, %r47, 1;
	mov.b32 	%r45, 0;
$L__BB0_18:
	setp.lt.s32 	%p13, %r47, %r10;
	@%p13 bra 	$L__BB0_11;
$L__BB0_19:
	{ // callseq 1, 0
	.param .b64 param0;
	st.param.b64 	[param0], %rd11;
	call.uni 
	free, 
	(
	param0
	);
	} // callseq 1
$L__BB0_20:
	ret;

}


// ===== COMPILED SASS (sm_100) =====

	.target	sm_100

	.elftype	@"ET_EXEC"


//--------------------- .note.nv.tkinfo           --------------------------
	.section	.note.nv.tkinfo,"",@"SHT_NOTE"
	.sectionflags	@"SHF_NOTE_NV_TKINFO"
	.tkinfo
        /*0018*/ 	.word	0x00000002
        /*0030*/ 	.string	""
        /*0030*/ 	.string	"ptxas"
        /*0030*/ 	.string	"Cuda compilation tools, release 13.0, V13.0.88"
        /*0030*/ 	.string	"Build cuda_13.0.r13.0/compiler.36424714_0"
        /*0030*/ 	.string	"-arch sm_100 -m 64 "



//--------------------- .note.nv.cuinfo           --------------------------
	.section	.note.nv.cuinfo,"",@"SHT_NOTE"
	.sectionflags	@"SHF_NOTE_NV_CUINFO"
        /*0018*/ 	.short	0x0002
        /*001a*/ 	.short	0x0064
        /*001c*/ 	.short	0x0082
	.zero		2


//--------------------- .nv.info                  --------------------------
	.section	.nv.info,"",@"SHT_CUDA_INFO"
	.align	4


	//----- nvinfo : EIATTR_REGCOUNT
	.align		4
        /*0000*/ 	.byte	0x04, 0x2f
        /*0002*/ 	.short	(.L_2 - .L_1)
	.align		4
.L_1:
        /*0004*/ 	.word	index@(_Z9kmpKernelPiS_PKcS1_ii)
        /*0008*/ 	.word	0x00000018


	//----- nvinfo : EIATTR_FRAME_SIZE
	.align		4
.L_2:
        /*000c*/ 	.byte	0x04, 0x11
        /*000e*/ 	.short	(.L_4 - .L_3)
	.align		4
.L_3:
        /*0010*/ 	.word	index@(_Z9kmpKernelPiS_PKcS1_ii)
        /*0014*/ 	.word	0x00000008


	//----- nvinfo : EIATTR_MIN_STACK_SIZE
	.align		4
.L_4:
        /*0018*/ 	.byte	0x04, 0x12
        /*001a*/ 	.short	(.L_6 - .L_5)
	.align		4
.L_5:
        /*001c*/ 	.word	index@(_Z9kmpKernelPiS_PKcS1_ii)
        /*0020*/ 	.word	0x00000008
.L_6:


//--------------------- .nv.compat                --------------------------
	.section	.nv.compat,"",@"SHT_CUDA_COMPAT_INFO"
	.align	4
        /*0000*/ 	.byte	0x02, 0x09, 0x00, 0x00, 0x02, 0x02, 0x01, 0x00, 0x02, 0x05, 0x05, 0x00, 0x03, 0x07, 0x01, 0x01
        /*0010*/ 	.byte	0x02, 0x03, 0x00, 0x00, 0x02, 0x06, 0x01, 0x00, 0x04, 0x0b, 0x08, 0x00, 0x09, 0x00, 0x00, 0x00
        /*0020*/ 	.byte	0x00, 0x00, 0x00, 0x00


//--------------------- .nv.info._Z9kmpKernelPiS_PKcS1_ii --------------------------
	.section	.nv.info._Z9kmpKernelPiS_PKcS1_ii,"",@"SHT_CUDA_INFO"
	.sectionflags	@""
	.align	4


	//----- nvinfo : EIATTR_CUDA_API_VERSION
	.align		4
        /*0000*/ 	.byte	0x04, 0x37
        /*0002*/ 	.short	(.L_8 - .L_7)
.L_7:
        /*0004*/ 	.word	0x00000082


	//----- nvinfo : EIATTR_KPARAM_INFO
	.align		4
.L_8:
        /*0008*/ 	.byte	0x04, 0x17
        /*000a*/ 	.short	(.L_10 - .L_9)
.L_9:
        /*000c*/ 	.word	0x00000000
        /*0010*/ 	.short	0x0005
        /*0012*/ 	.short	0x0024
        /*0014*/ 	.byte	0x00, 0xf0, 0x11, 0x00


	//----- nvinfo : EIATTR_KPARAM_INFO
	.align		4
.L_10:
        /*0018*/ 	.byte	0x04, 0x17
        /*001a*/ 	.short	(.L_12 - .L_11)
.L_11:
        /*001c*/ 	.word	0x00000000
        /*0020*/ 	.short	0x0004
        /*0022*/ 	.short	0x0020
        /*0024*/ 	.byte	0x00, 0xf0, 0x11, 0x00


	//----- nvinfo : EIATTR_KPARAM_INFO
	.align		4
.L_12:
        /*0028*/ 	.byte	0x04, 0x17
        /*002a*/ 	.short	(.L_14 - .L_13)
.L_13:
        /*002c*/ 	.word	0x00000000
        /*0030*/ 	.short	0x0003
        /*0032*/ 	.short	0x0018
        /*0034*/ 	.byte	0x00, 0xf5, 0x21, 0x00


	//----- nvinfo : EIATTR_KPARAM_INFO
	.align		4
.L_14:
        /*0038*/ 	.byte	0x04, 0x17
        /*003a*/ 	.short	(.L_16 - .L_15)
.L_15:
        /*003c*/ 	.word	0x00000000
        /*0040*/ 	.short	0x0002
        /*0042*/ 	.short	0x0010
        /*0044*/ 	.byte	0x00, 0xf5, 0x21, 0x00


	//----- nvinfo : EIATTR_KPARAM_INFO
	.align		4
.L_16:
        /*0048*/ 	.byte	0x04, 0x17
        /*004a*/ 	.short	(.L_18 - .L_17)
.L_17:
        /*004c*/ 	.word	0x00000000
        /*0050*/ 	.short	0x0001
        /*0052*/ 	.short	0x0008
        /*0054*/ 	.byte	0x00, 0xf5, 0x21, 0x00


	//----- nvinfo : EIATTR_KPARAM_INFO
	.align		4
.L_18:
        /*0058*/ 	.byte	0x04, 0x17
        /*005a*/ 	.short	(.L_20 - .L_19)
.L_19:
        /*005c*/ 	.word	0x00000000
        /*0060*/ 	.short	0x0000
        /*0062*/ 	.short	0x0000
        /*0064*/ 	.byte	0x00, 0xf5, 0x21, 0x00


	//----- nvinfo : EIATTR_SPARSE_MMA_MASK
	.align		4
.L_20:
        /*0068*/ 	.byte	0x03, 0x50
        /*006a*/ 	.short	0x0000


	//----- nvinfo : EIATTR_MAXREG_COUNT
	.align		4
        /*006c*/ 	.byte	0x03, 0x1b
        /*006e*/ 	.short	0x00ff


	//----- nvinfo : EIATTR_EXTERNS
	.align		4
        /*0070*/ 	.byte	0x04, 0x0f
        /*0072*/ 	.short	(.L_22 - .L_21)


	//   ....[0]....
	.align		4
.L_21:
        /*0074*/ 	.word	index@(vprintf)


	//   ....[1]....
	.align		4
        /*0078*/ 	.word	index@(free)


	//----- nvinfo : EIATTR_MERCURY_ISA_VERSION
	.align		4
.L_22:
        /*007c*/ 	.byte	0x03, 0x5f
        /*007e*/ 	.short	0x0101


	//----- nvinfo : EIATTR_VRC_CTA_INIT_COUNT
	.align		4
        /*0080*/ 	.byte	0x02, 0x4a
	.zero		1
	.zero		1


	//----- nvinfo : EIATTR_SYSCALL_OFFSETS
	.align		4
        /*0084*/ 	.byte	0x04, 0x46
        /*0086*/ 	.short	(.L_24 - .L_23)


	//   ....[0]....
.L_23:
        /*0088*/ 	.word	0x00000540


	//   ....[1]....
        /*008c*/ 	.word	0x000007a0


	//----- nvinfo : EIATTR_EXIT_INSTR_OFFSETS
	.align		4
.L_24:
        /*0090*/ 	.byte	0x04, 0x1c
        /*0092*/ 	.short	(.L_26 - .L_25)


	//   ....[0]....
.L_25:
        /*0094*/ 	.word	0x00000070


	//   ....[1]....
        /*0098*/ 	.word	0x000007b0


	//----- nvinfo : EIATTR_CRS_STACK_SIZE
	.align		4
.L_26:
        /*009c*/ 	.byte	0x04, 0x1e
        /*009e*/ 	.short	(.L_28 - .L_27)
.L_27:
        /*00a0*/ 	.word	0x00000000


	//----- nvinfo : EIATTR_CBANK_PARAM_SIZE
	.align		4
.L_28:
        /*00a4*/ 	.byte	0x03, 0x19
        /*00a6*/ 	.short	0x0028


	//----- nvinfo : EIATTR_PARAM_CBANK
	.align		4
        /*00a8*/ 	.byte	0x04, 0x0a
        /*00aa*/ 	.short	(.L_30 - .L_29)
	.align		4
.L_29:
        /*00ac*/ 	.word	index@(.nv.constant0._Z9kmpKernelPiS_PKcS1_ii)
        /*00b0*/ 	.short	0x0380
        /*00b2*/ 	.short	0x0028


	//----- nvinfo : EIATTR_SW_WAR
	.align		4
.L_30:
        /*00b4*/ 	.byte	0x04, 0x36
        /*00b6*/ 	.short	(.L_32 - .L_31)
.L_31:
        /*00b8*/ 	.word	0x00000008
.L_32:


//--------------------- .nv.callgraph             --------------------------
	.section	.nv.callgraph,"",@"SHT_CUDA_CALLGRAPH"
	.align	4
	.sectionentsize	8
	.align		4
        /*0000*/ 	.word	0x00000000
	.align		4
        /*0004*/ 	.word	0xffffffff
	.align		4
        /*0008*/ 	.word	index@(_Z9kmpKernelPiS_PKcS1_ii)
	.align		4
        /*000c*/ 	.word	index@(free)
	.align		4
        /*0010*/ 	.word	index@(_Z9kmpKernelPiS_PKcS1_ii)
	.align		4
        /*0014*/ 	.word	index@(vprintf)
	.align		4
        /*0018*/ 	.word	0x00000000
	.align		4
        /*001c*/ 	.word	0xfffffffe
	.align		4
        /*0020*/ 	.word	0x00000000
	.align		4
        /*0024*/ 	.word	0xfffffffd
	.align		4
        /*0028*/ 	.word	0x00000000
	.align		4
        /*002c*/ 	.word	0xfffffffc


//--------------------- .nv.constant4             --------------------------
	.section	.nv.constant4,"a",@progbits
	.align	8
	.align		8
.nv.constant4:
        /*0000*/ 	.dword	vprintf
	.align		8
        /*0008*/ 	.dword	free
	.align		8
        /*0010*/ 	.dword	$str


//--------------------- .text._Z9kmpKernelPiS_PKcS1_ii --------------------------
	.section	.text._Z9kmpKernelPiS_PKcS1_ii,"ax",@progbits
	.align	128
        .global         _Z9kmpKernelPiS_PKcS1_ii
        .type           _Z9kmpKernelPiS_PKcS1_ii,@function
        .size           _Z9kmpKernelPiS_PKcS1_ii,(.L_x_13 - _Z9kmpKernelPiS_PKcS1_ii)
        .other          _Z9kmpKernelPiS_PKcS1_ii,@"STO_CUDA_ENTRY STV_DEFAULT"
_Z9kmpKernelPiS_PKcS1_ii:
.text._Z9kmpKernelPiS_PKcS1_ii:
[----:B------:R-:W0:Y:S08]  /*0000*/  LDC R1, c[0x0][0x37c] ;  /* 0x0000df00ff017b82 */ /* 0x000e300000000800 */
[----:B------:R-:W1:Y:S01]  /*0010*/  S2UR UR40, SR_CTAID.X ;  /* 0x00000000002879c3 */ /* 0x000e620000002500 */
[----:B0-----:R-:W-:-:S05]  /*0020*/  VIADD R1, R1, 0xfffffff8 ;  /* 0xfffffff801017836 */ /* 0x001fca0000000000 */
[----:B------:R-:W-:Y:S02]  /*0030*/  R2UR UR41, R1 ;  /* 0x00000000012972ca */ /* 0x000fe400000e0000 */
[----:B------:R-:W0:Y:S01]  /*0040*/  LDC R0, c[0x0][0x3a0] ;  /* 0x0000e800ff007b82 */ /* 0x000e220000000800 */
[----:B-1----:R-:W-:-:S06]  /*0050*/  USHF.L.U32 UR40, UR40, 0x2, URZ ;  /* 0x0000000228287899 */ /* 0x002fcc00080006ff */
[----:B0-----:R-:W-:-:S13]  /*0060*/  ISETP.LE.AND P0, PT, R0, UR40, PT ;  /* 0x0000002800007c0c */ /* 0x001fda000bf03270 */
[----:B------:R-:W-:Y:S05]  /*0070*/  @P0 EXIT ;  /* 0x000000000000094d */ /* 0x000fea0003800000 */
[----:B------:R-:W0:Y:S01]  /*0080*/  LDC.64 R2, c[0x0][0x388] ;  /* 0x0000e200ff027b82 */ /* 0x000e220000000a00 */
[----:B------:R-:W0:Y:S01]  /*0090*/  LDCU.64 UR36, c[0x0][0x358] ;  /* 0x00006b00ff2477ac */ /* 0x000e220008000a00 */
[----:B------:R-:W1:Y:S01]  /*00a0*/  LDCU UR4, c[0x0][0x2f8] ;  /* 0x00005f00ff0477ac */ /* 0x000e620008000800 */
[----:B------:R-:W2:Y:S01]  /*00b0*/  LDCU UR5, c[0x0][0x2fc] ;  /* 0x00005f80ff0577ac */ /* 0x000ea20008000800 */
[----:B------:R-:W3:Y:S01]  /*00c0*/  LDCU UR6, c[0x0][0x3a4] ;  /* 0x00007480ff0677ac */ /* 0x000ee20008000800 */
[----:B-1----:R-:W-:Y:S01]  /*00d0*/  UIADD3 UR41, UP0, UPT, UR41, UR4, URZ ;  /* 0x0000000429297290 */ /* 0x002fe2000ff1e0ff */
[----:B0-----:R0:W-:Y:S03]  /*00e0*/  STG.E desc[UR36][R2.64], RZ ;  /* 0x000000ff02007986 */ /* 0x0011e6000c101924 */
[----:B--2---:R-:W-:Y:S02]  /*00f0*/  UIADD3.X UR42, UPT, UPT, URZ, UR5, URZ, UP0, !UPT ;  /* 0x00000005ff2a7290 */ /* 0x004fe400087fe4ff */
[----:B---3--:R-:W-:-:S09]  /*0100*/  UISETP.GE.AND UP0, UPT, UR6, 0x2, UPT ;  /* 0x000000020600788c */ /* 0x008fd2000bf06270 */
[----:B0-----:R-:W-:Y:S05]  /*0110*/  BRA.U !UP0, `(.L_x_0) ;  /* 0x0000000108787547 */ /* 0x001fea000b800000 */
[----:B------:R-:W0:Y:S01]  /*0120*/  LDC.64 R8, c[0x0][0x388] ;  /* 0x0000e200ff087b82 */ /* 0x000e220000000a00 */
[----:B------:R-:W-:Y:S01]  /*0130*/  IMAD.MOV.U32 R11, RZ, RZ, RZ ;  /* 0x000000ffff0b7224 */ /* 0x000fe200078e00ff */
[----:B------:R-:W1:Y:S01]  /*0140*/  LDCU UR6, c[0x0][0x3a4] ;  /* 0x00007480ff0677ac */ /* 0x000e620008000800 */
[----:B------:R-:W-:-:S05]  /*0150*/  IMAD.MOV.U32 R13, RZ, RZ, 0x1 ;  /* 0x00000001ff0d7424 */ /* 0x000fca00078e00ff */
[----:B------:R-:W2:Y:S02]  /*0160*/  LDC.64 R14, c[0x0][0x398] ;  /* 0x0000e600ff0e7b82 */ /* 0x000ea40000000a00 */
.L_x_3:
[-C--:B--2--5:R-:W-:Y:S02]  /*0170*/  IADD3 R6, P1, PT, R11, R14.reuse, RZ ;  /* 0x0000000e0b067210 */ /* 0x0a4fe40007f3e0ff */
[----:B------:R-:W-:Y:S02]  /*0180*/  IADD3 R4, P0, PT, R13, R14, RZ ;  /* 0x0000000e0d047210 */ /* 0x000fe40007f1e0ff */
[-C--:B------:R-:W-:Y:S02]  /*0190*/  LEA.HI.X.SX32 R7, R11, R15.reuse, 0x1, P1 ;  /* 0x0000000f0b077211 */ /* 0x080fe400008f0eff */
[----:B------:R-:W-:-:S04]  /*01a0*/  LEA.HI.X.SX32 R5, R13, R15, 0x1, P0 ;  /* 0x0000000f0d057211 */ /* 0x000fc800000f0eff */
[----:B------:R-:W2:Y:S04]  /*01b0*/  LDG.E.U8 R7, desc[UR36][R6.64] ;  /* 0x0000002406077981 */ /* 0x000ea8000c1e1100 */
[----:B------:R-:W2:Y:S01]  /*01c0*/  LDG.E.U8 R4, desc[UR36][R4.64] ;  /* 0x0000002404047981 */ /* 0x000ea2000c1e1100 */
[----:B------:R-:W-:Y:S01]  /*01d0*/  IMAD.MOV.U32 R17, RZ, RZ, R11 ;  /* 0x000000ffff117224 */ /* 0x000fe200078e000b */
[----:B--2---:R-:W-:-:S13]  /*01e0*/  ISETP.NE.AND P0, PT, R4, R7, PT ;  /* 0x000000070400720c */ /* 0x004fda0003f05270 */
[----:B---34-:R-:W2:Y:S01]  /*01f0*/  @!P0 LDC.64 R2, c[0x0][0x388] ;  /* 0x0000e200ff028b82 */ /* 0x018ea20000000a00 */
[----:B------:R-:W-:Y:S02]  /*0200*/  @!P0 VIADD R11, R11, 0x1 ;  /* 0x000000010b0b8836 */ /* 0x000fe40000000000 */
[----:B--2---:R-:W-:-:S05]  /*0210*/  @!P0 IMAD.WIDE R2, R13, 0x4, R2 ;  /* 0x000000040d028825 */ /* 0x004fca00078e0202 */
[----:B------:R2:W-:Y:S01]  /*0220*/  @!P0 STG.E desc[UR36][R2.64], R11 ;  /* 0x0000000b02008986 */ /* 0x0005e2000c101924 */
[----:B------:R-:W-:Y:S01]  /*0230*/  @!P0 VIADD R13, R13, 0x1 ;  /* 0x000000010d0d8836 */ /* 0x000fe20000000000 */
[----:B------:R-:W-:Y:S06]  /*0240*/  @!P0 BRA `(.L_x_1) ;  /* 0x0000000000248947 */ /* 0x000fec0003800000 */
[----:B------:R-:W-:-:S13]  /*0250*/  ISETP.NE.AND P0, PT, R17, RZ, PT ;  /* 0x000000ff1100720c */ /* 0x000fda0003f05270 */
[----:B------:R-:W-:Y:S05]  /*0260*/  @!P0 BRA `(.L_x_2) ;  /* 0x00000000000c8947 */ /* 0x000fea0003800000 */
[----:B0-2---:R-:W-:-:S05]  /*0270*/  IMAD.WIDE R2, R17, 0x4, R8 ;  /* 0x0000000411027825 */ /* 0x005fca00078e0208 */
[----:B------:R4:W5:Y:S01]  /*0280*/  LDG.E R11, desc[UR36][R2.64+-0x4] ;  /* 0xfffffc24020b7981 */ /* 0x000962000c1e1900 */
[----:B------:R-:W-:Y:S05]  /*0290*/  BRA `(.L_x_1) ;  /* 0x0000000000107947 */ /* 0x000fea0003800000 */
.L_x_2:
[----:B0-2---:R-:W-:-:S04]  /*02a0*/  IMAD.WIDE R2, R13, 0x4, R8 ;  /* 0x000000040d027825 */ /* 0x005fc800078e0208 */
[----:B------:R-:W-:Y:S01]  /*02b0*/  IMAD.MOV.U32 R11, RZ, RZ, RZ ;  /* 0x000000ffff0b7224 */ /* 0x000fe200078e00ff */
[----:B------:R3:W-:Y:S01]  /*02c0*/  STG.E desc[UR36][R2.64], RZ ;  /* 0x000000ff02007986 */ /* 0x0007e2000c101924 */
[----:B------:R-:W-:-:S07]  /*02d0*/  VIADD R13, R13, 0x1 ;  /* 0x000000010d0d7836 */ /* 0x000fce0000000000 */
.L_x_1:
[----:B-1----:R-:W-:-:S13]  /*02e0*/  ISETP.GE.AND P0, PT, R13, UR6, PT ;  /* 0x000000060d007c0c */ /* 0x002fda000bf06270 */
[----:B------:R-:W-:Y:S05]  /*02f0*/  @!P0 BRA `(.L_x_3) ;  /* 0xfffffffc009c8947 */ /* 0x000fea000383ffff */
.L_x_0:
[----:B------:R-:W-:-:S09]  /*0300*/  UISETP.GE.AND UP0, UPT, UR6, -0x2, UPT ;  /* 0xfffffffe0600788c */ /* 0x000fd2000bf06270 */
[----:B------:R-:W-:Y:S05]  /*0310*/  BRA.U !UP0, `(.L_x_4) ;  /* 0x0000000508087547 */ /* 0x000fea000b800000 */
[----:B------:R-:W1:Y:S01]  /*0320*/  LDCU.64 UR38, c[0x0][0x388] ;  /* 0x00007100ff2677ac */ /* 0x000e620008000a00 */
[----:B------:R-:W-:Y:S01]  /*0330*/  BSSY.RECONVERGENT B7, `(.L_x_4) ;  /* 0x0000040000077945 */ /* 0x000fe20003800200 */
[----:B------:R-:W-:Y:S01]  /*0340*/  CS2R R16, SRZ ;  /* 0x0000000000107805 */ /* 0x000fe2000001ff00 */
[----:B------:R-:W-:Y:S01]  /*0350*/  IMAD.MOV.U32 R7, RZ, RZ, RZ ;  /* 0x000000ffff077224 */ /* 0x000fe200078e00ff */
[----:B------:R-:W-:Y:S02]  /*0360*/  UIADD3 UR43, UPT, UPT, UR6, 0x3, URZ ;  /* 0x00000003062b7890 */ /* 0x000fe4000fffe0ff */
[----:B-1----:R-:W-:-:S12]  /*0370*/  UIMAD.WIDE UR38, UR6, 0x4, UR38 ;  /* 0x00000004062678a5 */ /* 0x002fd8000f8e0226 */
.L_x_10:
[----:B01----:R-:W1:Y:S01]  /*0380*/  LDC.64 R4, c[0x0][0x390] ;  /* 0x0000e400ff047b82 */ /* 0x003e620000000a00 */
[----:B------:R-:W-:-:S07]  /*0390*/  SHF.R.S32.HI R0, RZ, 0x1f, R17 ;  /* 0x0000001fff007819 */ /* 0x000fce0000011411 */
[----:B--234-:R-:W2:Y:S08]  /*03a0*/  LDC.64 R2, c[0x0][0x398] ;  /* 0x0000e600ff027b82 */ /* 0x01ceb00000000a00 */
[----:B------:R-:W3:Y:S01]  /*03b0*/  LDC R18, c[0x0][0x3a4] ;  /* 0x0000e900ff127b82 */ /* 0x000ee20000000800 */
[----:B-1----:R-:W-:-:S04]  /*03c0*/  IADD3 R4, P1, P2, R4, UR40, R17 ;  /* 0x0000002804047c10 */ /* 0x002fc8000fa3e011 */
[----:B------:R-:W-:Y:S02]  /*03d0*/  IADD3.X R5, PT, PT, RZ, R5, R0, P1, P2 ;  /* 0x00000005ff057210 */ /* 0x000fe40000fe4400 */
[----:B--2--5:R-:W-:-:S03]  /*03e0*/  IADD3 R2, P0, PT, R7, R2, RZ ;  /* 0x0000000207027210 */ /* 0x024fc60007f1e0ff */
[----:B0-----:R-:W2:Y:S01]  /*03f0*/  LDG.E.U8 R9, desc[UR36][R4.64] ;  /* 0x0000002404097981 */ /* 0x001ea2000c1e1100 */
[----:B------:R-:W-:-:S05]  /*0400*/  LEA.HI.X.SX32 R3, R7, R3, 0x1, P0 ;  /* 0x0000000307037211 */ /* 0x000fca00000f0eff */
[----:B------:R-:W2:Y:S01]  /*0410*/  LDG.E.U8 R0, desc[UR36][R2.64] ;  /* 0x0000002402007981 */ /* 0x000ea2000c1e1100 */
[----:B------:R-:W-:Y:S01]  /*0420*/  BSSY.RECONVERGENT B6, `(.L_x_5) ;  /* 0x000002e000067945 */ /* 0x000fe20003800200 */
[----:B--2---:R-:W-:-:S04]  /*0430*/  ISETP.NE.AND P0, PT, R0, R9, PT ;  /* 0x000000090000720c */ /* 0x004fc80003f05270 */
[----:B------:R-:W-:-:S04]  /*0440*/  SEL R0, RZ, 0x1, P0 ;  /* 0x00000001ff007807 */ /* 0x000fc80000000000 */
[----:B------:R-:W-:-:S04]  /*0450*/  IADD3 R7, PT, PT, R0, R7, RZ ;  /* 0x0000000700077210 */ /* 0x000fc80007ffe0ff */
[----:B---3--:R-:W-:Y:S01]  /*0460*/  ISETP.NE.AND P0, PT, R7, R18, PT ;  /* 0x000000120700720c */ /* 0x008fe20003f05270 */
[----:B------:R-:W-:-:S12]  /*0470*/  IMAD.IADD R17, R0, 0x1, R17 ;  /* 0x0000000100117824 */ /* 0x000fd800078e0211 */
[----:B------:R-:W-:Y:S05]  /*0480*/  @P0 BRA `(.L_x_6) ;  /* 0x0000000000540947 */ /* 0x000fea0003800000 */
[----:B------:R-:W-:Y:S01]  /*0490*/  IMAD.IADD R18, R17, 0x1, -R18 ;  /* 0x0000000111127824 */ /* 0x000fe200078e0a12 */
[----:B------:R-:W-:Y:S01]  /*04a0*/  MOV R2, 0x0 ;  /* 0x0000000000027802 */ /* 0x000fe20000000f00 */
[----:B------:R-:W0:Y:S01]  /*04b0*/  LDCU.64 UR4, c[0x4][0x10] ;  /* 0x01000200ff0477ac */ /* 0x000e220008000a00 */
[----:B------:R-:W-:Y:S01]  /*04c0*/  IMAD.U32 R6, RZ, RZ, UR41 ;  /* 0x00000029ff067e24 */ /* 0x000fe2000f8e00ff */
[----:B------:R-:W-:Y:S01]  /*04d0*/  MOV R7, UR42 ;  /* 0x0000002a00077c02 */ /* 0x000fe20008000f00 */
[----:B------:R-:W-:Y:S02]  /*04e0*/  VIADD R0, R18, UR40 ;  /* 0x0000002812007c36 */ /* 0x000fe40008000000 */
[----:B------:R-:W1:Y:S03]  /*04f0*/  LDC.64 R2, c[0x4][R2] ;  /* 0x0100000002027b82 */ /* 0x000e660000000a00 */
[----:B------:R2:W-:Y:S01]  /*0500*/  STL [R1], R0 ;  /* 0x0000000001007387 */ /* 0x0005e20000100800 */
[----:B0-----:R-:W-:-:S02]  /*0510*/  IMAD.U32 R4, RZ, RZ, UR4 ;  /* 0x00000004ff047e24 */ /* 0x001fc4000f8e00ff */
[----:B--2---:R-:W-:-:S07]  /*0520*/  IMAD.U32 R5, RZ, RZ, UR5 ;  /* 0x00000005ff057e24 */ /* 0x004fce000f8e00ff */
[----:B------:R-:W-:-:S07]  /*0530*/  LEPC R20, `(.L_x_7) ;  /* 0x000000001014794e */ /* 0x000fce0000000000 */
[----:B-1---5:R-:W-:Y:S05]  /*0540*/  CALL.ABS.NOINC R2 ;  /* 0x0000000002007343 */ /* 0x022fea0003c00000 */
.L_x_7:
[----:B------:R-:W0:Y:S01]  /*0550*/  LDC.64 R2, c[0x0][0x380] ;  /* 0x0000e000ff027b82 */ /* 0x000e220000000a00 */
[----:B------:R-:W-:Y:S02]  /*0560*/  VIADD R5, R16, UR40 ;  /* 0x0000002810057c36 */ /* 0x000fe40008000000 */
[----:B------:R-:W-:Y:S02]  /*0570*/  IMAD.U32 R4, RZ, RZ, UR38 ;  /* 0x00000026ff047e24 */ /* 0x000fe4000f8e00ff */
[----:B0-----:R-:W-:-:S04]  /*0580*/  IMAD.WIDE R2, R5, 0x4, R2 ;  /* 0x0000000405027825 */ /* 0x001fc800078e0202 */
[----:B------:R-:W-:Y:S01]  /*0590*/  IMAD.U32 R5, RZ, RZ, UR39 ;  /* 0x00000027ff057e24 */ /* 0x000fe2000f8e00ff */
[----:B------:R0:W-:Y:S04]  /*05a0*/  STG.E desc[UR36][R2.64], R18 ;  /* 0x0000001202007986 */ /* 0x0001e8000c101924 */
[----:B------:R0:W5:Y:S01]  /*05b0*/  LDG.E R7, desc[UR36][R4.64+-0x4] ;  /* 0xfffffc2404077981 */ /* 0x000162000c1e1900 */
[----:B------:R-:W-:Y:S01]  /*05c0*/  VIADD R16, R16, 0x1 ;  /* 0x0000000110107836 */ /* 0x000fe20000000000 */
[----:B------:R-:W-:Y:S06]  /*05d0*/  BRA `(.L_x_8) ;  /* 0x0000000000487947 */ /* 0x000fec0003800000 */
.L_x_6:
[----:B------:R-:W-:-:S13]  /*05e0*/  ISETP.GE.AND P0, PT, R17, UR43, PT ;  /* 0x0000002b11007c0c */ /* 0x000fda000bf06270 */
[----:B------:R-:W-:Y:S05]  /*05f0*/  @P0 BRA `(.L_x_8) ;  /* 0x0000000000400947 */ /* 0x000fea0003800000 */
[C---:B------:R-:W-:Y:S02]  /*0600*/  IADD3 R2, P0, PT, R0.reuse, R2, RZ ;  /* 0x0000000200027210 */ /* 0x040fe40007f1e0ff */
[----:B------:R-:W-:-:S03]  /*0610*/  IADD3 R4, P1, PT, R0, R4, RZ ;  /* 0x0000000400047210 */ /* 0x000fc60007f3e0ff */
[----:B------:R-:W-:Y:S01]  /*0620*/  IMAD.X R3, RZ, RZ, R3, P0 ;  /* 0x000000ffff037224 */ /* 0x000fe200000e0603 */
[----:B------:R-:W-:-:S04]  /*0630*/  IADD3.X R5, PT, PT, RZ, R5, RZ, P1, !PT ;  /* 0x00000005ff057210 */ /* 0x000fc80000ffe4ff */
[----:B------:R-:W2:Y:S04]  /*0640*/  LDG.E.U8 R2, desc[UR36][R2.64] ;  /* 0x0000002402027981 */ /* 0x000ea8000c1e1100 */
[----:B------:R-:W2:Y:S02]  /*0650*/  LDG.E.U8 R5, desc[UR36][R4.64] ;  /* 0x0000002404057981 */ /* 0x000ea4000c1e1100 */
[----:B--2---:R-:W-:-:S13]  /*0660*/  ISETP.NE.AND P0, PT, R2, R5, PT ;  /* 0x000000050200720c */ /* 0x004fda0003f05270 */
[----:B------:R-:W-:Y:S05]  /*0670*/  @!P0 BRA `(.L_x_8) ;  /* 0x0000000000208947 */ /* 0x000fea0003800000 */
[----:B------:R-:W-:-:S13]  /*0680*/  ISETP.NE.AND P0, PT, R7, RZ, PT ;  /* 0x000000ff0700720c */ /* 0x000fda0003f05270 */
[----:B------:R-:W-:Y:S05]  /*0690*/  @!P0 BRA `(.L_x_9) ;  /* 0x0000000000108947 */ /* 0x000fea0003800000 */
[----:B------:R-:W0:Y:S02]  /*06a0*/  LDC.64 R2, c[0x0][0x388] ;  /* 0x0000e200ff027b82 */ /* 0x000e240000000a00 */
[----:B0-----:R-:W-:-:S05]  /*06b0*/  IMAD.WIDE R2, R7, 0x4, R2 ;  /* 0x0000000407027825 */ /* 0x001fca00078e0202 */
[----:B------:R1:W5:Y:S01]  /*06c0*/  LDG.E R7, desc[UR36][R2.64+-0x4] ;  /* 0xfffffc2402077981 */ /* 0x000362000c1e1900 */
[----:B------:R-:W-:Y:S05]  /*06d0*/  BRA `(.L_x_8) ;  /* 0x0000000000087947 */ /* 0x000fea0003800000 */
.L_x_9:
[----:B------:R-:W-:Y:S02]  /*06e0*/  VIADD R17, R17, 0x1 ;  /* 0x0000000111117836 */ /* 0x000fe40000000000 */
[----:B------:R-:W-:-:S07]  /*06f0*/  IMAD.MOV.U32 R7, RZ, RZ, RZ ;  /* 0x000000ffff077224 */ /* 0x000fce00078e00ff */
.L_x_8:
[----:B------:R-:W-:Y:S05]  /*0700*/  BSYNC.RECONVERGENT B6 ;  /* 0x0000000000067941 */ /* 0x000fea0003800200 */
.L_x_5:
[----:B------:R-:W-:-:S13]  /*0710*/  ISETP.GE.AND P0, PT, R17, UR43, PT ;  /* 0x0000002b11007c0c */ /* 0x000fda000bf06270 */
[----:B------:R-:W-:Y:S05]  /*0720*/  @!P0 BRA `(.L_x_10) ;  /* 0xfffffffc00148947 */ /* 0x000fea000383ffff */
[----:B------:R-:W-:Y:S05]  /*0730*/  BSYNC.RECONVERGENT B7 ;  /* 0x0000000000077941 */ /* 0x000fea0003800200 */
.L_x_4:
[----:B------:R-:W-:Y:S01]  /*0740*/  MOV R0, 0x8 ;  /* 0x0000000800007802 */ /* 0x000fe20000000f00 */
[----:B------:R-:W0:Y:S03]  /*0750*/  LDCU.64 UR4, c[0x0][0x388] ;  /* 0x00007100ff0477ac */ /* 0x000e260008000a00 */
[----:B01234-:R0:W1:Y:S01]  /*0760*/  LDC.64 R2, c[0x4][R0] ;  /* 0x0100000000027b82 */ /* 0x01f0620000000a00 */
[----:B------:R-:W-:Y:S02]  /*0770*/  IMAD.U32 R4, RZ, RZ, UR4 ;  /* 0x00000004ff047e24 */ /* 0x000fe4000f8e00ff */
[----:B0-----:R-:W-:-:S07]  /*0780*/  IMAD.U32 R5, RZ, RZ, UR5 ;  /* 0x00000005ff057e24 */ /* 0x001fce000f8e00ff */
[----:B------:R-:W-:-:S07]  /*0790*/  LEPC R20, `(.L_x_11) ;  /* 0x000000001014794e */ /* 0x000fce0000000000 */
[----:B-1---5:R-:W-:Y:S05]  /*07a0*/  CALL.ABS.NOINC R2 ;  /* 0x0000000002007343 */ /* 0x022fea0003c00000 */
.L_x_11:
[----:B------:R-:W-:Y:S05]  /*07b0*/  EXIT ;  /* 0x000000000000794d */ /* 0x000fea0003800000 */
.L_x_12:
[----:B------:R-:W-:-:S00]  /*07c0*/  BRA `(.L_x_12) ;  /* 0xfffffffc00fc7947 */ /* 0x000fc0000383ffff */
[----:B------:R-:W-:-:S00]  /*07d0*/  NOP ;  /* 0x0000000000007918 */ /* 0x000fc00000000000 */
        /* <DEDUP_REMOVED lines=10> */
.L_x_13:


//--------------------- .nv.global.init           --------------------------
	.section	.nv.global.init,"aw",@progbits
.nv.global.init:
	.type		$str,@object
	.size		$str,(.L_0 - $str)
$str:
        /*0000*/ 	.byte	0x46, 0x6f, 0x75, 0x6e, 0x64, 0x20, 0x70, 0x61, 0x74, 0x74, 0x65, 0x72, 0x6e, 0x20, 0x61, 0x74
        /*0010*/ 	.byte	0x20, 0x69, 0x6e, 0x64, 0x65, 0x78, 0x20, 0x25, 0x64, 0x20, 0x0a, 0x00
.L_0:


//--------------------- .nv.shared.reserved.0     --------------------------
	.section	.nv.shared.reserved.0,"aw",@nobits
	.weak		__nv_reservedSMEM_offset_0_alias
	.size		__nv_reservedSMEM_offset_0_alias, 0, 64
	.other		__nv_reservedSMEM_offset_0_alias,@"STO_CUDA_RESERVED_SHARED STV_DEFAULT"
__nv_reservedSMEM_offset_0_alias:
	.zero		0
	.zero		64


//--------------------- .nv.constant0._Z9kmpKernelPiS_PKcS1_ii --------------------------
	.section	.nv.constant0._Z9kmpKernelPiS_PKcS1_ii,"a",@progbits
	.sectionflags	@""
	.align	4
.nv.constant0._Z9kmpKernelPiS_PKcS1_ii:
	.zero		936


//--------------------- SYMBOLS --------------------------

	.type		.nv.reservedSmem.offset0,@object
	.size		.nv.reservedSmem.offset0,0x4
	.type		vprintf,@function
	.type		free,@function
